//
// Generated by NVIDIA NVVM Compiler
//
// Compiler Build ID: CL-36424714
// Cuda compilation tools, release 13.0, V13.0.88
// Based on NVVM 20.0.0
//

.version 9.0
.target sm_100
.address_size 64

	// .globl	_Z9reduce_v0ILi256EEvPKfPfi
// _ZZ9reduce_v0ILi256EEvPKfPfiE4smem has been demoted

.visible .entry _Z9reduce_v0ILi256EEvPKfPfi(
	.param .u64 .ptr .align 1 _Z9reduce_v0ILi256EEvPKfPfi_param_0,
	.param .u64 .ptr .align 1 _Z9reduce_v0ILi256EEvPKfPfi_param_1,
	.param .u32 _Z9reduce_v0ILi256EEvPKfPfi_param_2
)
{
	.reg .pred 	%p<5>;
	.reg .b32 	%r<16>;
	.reg .b32 	%f<6>;
	.reg .b64 	%rd<9>;
	// demoted variable
	.shared .align 4 .b8 _ZZ9reduce_v0ILi256EEvPKfPfiE4smem[1024];
	ld.param.u64 	%rd2, [_Z9reduce_v0ILi256EEvPKfPfi_param_0];
	ld.param.u64 	%rd1, [_Z9reduce_v0ILi256EEvPKfPfi_param_1];
	cvta.to.global.u64 	%rd3, %rd2;
	mov.u32 	%r1, %tid.x;
	mov.u32 	%r2, %ctaid.x;
	mov.u32 	%r3, %ntid.x;
	mad.lo.s32 	%r7, %r2, %r3, %r1;
	mul.wide.s32 	%rd4, %r7, 4;
	add.s64 	%rd5, %rd3, %rd4;
	ld.global.f32 	%f1, [%rd5];
	shl.b32 	%r8, %r1, 2;
	mov.u32 	%r9, _ZZ9reduce_v0ILi256EEvPKfPfiE4smem;
	add.s32 	%r4, %r9, %r8;
	st.shared.f32 	[%r4], %f1;
	bar.sync 	0;
	setp.lt.u32 	%p1, %r3, 2;
	@%p1 bra 	$L__BB0_5;
	mov.b32 	%r15, 1;
$L__BB0_2:
	shl.b32 	%r6, %r15, 1;
	add.s32 	%r11, %r6, -1;
	and.b32  	%r12, %r11, %r1;
	setp.ne.s32 	%p2, %r12, 0;
	@%p2 bra 	$L__BB0_4;
	shl.b32 	%r13, %r15, 2;
	add.s32 	%r14, %r4, %r13;
	ld.shared.f32 	%f2, [%r14];
	ld.shared.f32 	%f3, [%r4];
	add.f32 	%f4, %f2, %f3;
	st.shared.f32 	[%r4], %f4;
$L__BB0_4:
	bar.sync 	0;
	setp.lt.u32 	%p3, %r6, %r3;
	mov.u32 	%r15, %r6;
	@%p3 bra 	$L__BB0_2;
$L__BB0_5:
	setp.ne.s32 	%p4, %r1, 0;
	@%p4 bra 	$L__BB0_7;
	ld.shared.f32 	%f5, [_ZZ9reduce_v0ILi256EEvPKfPfiE4smem];
	cvta.to.global.u64 	%rd6, %rd1;
	mul.wide.u32 	%rd7, %r2, 4;
	add.s64 	%rd8, %rd6, %rd7;
	st.global.f32 	[%rd8], %f5;
$L__BB0_7:
	ret;

}


// ===== COMPILED SASS (sm_100) =====

	.target	sm_100

	.elftype	@"ET_EXEC"


//--------------------- .note.nv.tkinfo           --------------------------
	.section	.note.nv.tkinfo,"",@"SHT_NOTE"
	.sectionflags	@"SHF_NOTE_NV_TKINFO"
	.tkinfo
        /*0018*/ 	.word	0x00000002
        /*0030*/ 	.string	""
        /*0030*/ 	.string	"ptxas"
        /*0030*/ 	.string	"Cuda compilation tools, release 13.0, V13.0.88"
        /*0030*/ 	.string	"Build cuda_13.0.r13.0/compiler.36424714_0"
        /*0030*/ 	.string	"-arch sm_100 -m 64 "



//--------------------- .note.nv.cuinfo           --------------------------
	.section	.note.nv.cuinfo,"",@"SHT_NOTE"
	.sectionflags	@"SHF_NOTE_NV_CUINFO"
        /*0018*/ 	.short	0x0002
        /*001a*/ 	.short	0x0064
        /*001c*/ 	.short	0x0082
	.zero		2


//--------------------- .nv.info                  --------------------------
	.section	.nv.info,"",@"SHT_CUDA_INFO"
	.align	4


	//----- nvinfo : EIATTR_REGCOUNT
	.align		4
        /*0000*/ 	.byte	0x04, 0x2f
        /*0002*/ 	.short	(.L_1 - .L_0)
	.align		4
.L_0:
        /*0004*/ 	.word	index@(_Z9reduce_v0ILi256EEvPKfPfi)
        /*0008*/ 	.word	0x0000000b


	//----- nvinfo : EIATTR_FRAME_SIZE
	.align		4
.L_1:
        /*000c*/ 	.byte	0x04, 0x11
        /*000e*/ 	.short	(.L_3 - .L_2)
	.align		4
.L_2:
        /*0010*/ 	.word	index@(_Z9reduce_v0ILi256EEvPKfPfi)
        /*0014*/ 	.word	0x00000000


	//----- nvinfo : EIATTR_MIN_STACK_SIZE
	.align		4
.L_3:
        /*0018*/ 	.byte	0x04, 0x12
        /*001a*/ 	.short	(.L_5 - .L_4)
	.align		4
.L_4:
        /*001c*/ 	.word	index@(_Z9reduce_v0ILi256EEvPKfPfi)
        /*0020*/ 	.word	0x00000000
.L_5:


//--------------------- .nv.compat                --------------------------
	.section	.nv.compat,"",@"SHT_CUDA_COMPAT_INFO"
	.align	4
        /*0000*/ 	.byte	0x02, 0x09, 0x00, 0x00, 0x02, 0x02, 0x01, 0x00, 0x02, 0x05, 0x05, 0x00, 0x03, 0x07, 0x01, 0x01
        /*0010*/ 	.byte	0x02, 0x03, 0x00, 0x00, 0x02, 0x06, 0x01, 0x00, 0x04, 0x0b, 0x08, 0x00, 0x09, 0x00, 0x00, 0x00
        /*0020*/ 	.byte	0x00, 0x00, 0x00, 0x00


//--------------------- .nv.info._Z9reduce_v0ILi256EEvPKfPfi --------------------------
	.section	.nv.info._Z9reduce_v0ILi256EEvPKfPfi,"",@"SHT_CUDA_INFO"
	.sectionflags	@""
	.align	4


	//----- nvinfo : EIATTR_CUDA_API_VERSION
	.align		4
        /*0000*/ 	.byte	0x04, 0x37
        /*0002*/ 	.short	(.L_7 - .L_6)
.L_6:
        /*0004*/ 	.word	0x00000082


	//----- nvinfo : EIATTR_KPARAM_INFO
	.align		4
.L_7:
        /*0008*/ 	.byte	0x04, 0x17
        /*000a*/ 	.short	(.L_9 - .L_8)
.L_8:
        /*000c*/ 	.word	0x00000000
        /*0010*/ 	.short	0x0002
        /*0012*/ 	.short	0x0010
        /*0014*/ 	.byte	0x00, 0xf0, 0x11, 0x00


	//----- nvinfo : EIATTR_KPARAM_INFO
	.align		4
.L_9:
        /*0018*/ 	.byte	0x04, 0x17
        /*001a*/ 	.short	(.L_11 - .L_10)
.L_10:
        /*001c*/ 	.word	0x00000000
        /*0020*/ 	.short	0x0001
        /*0022*/ 	.short	0x0008
        /*0024*/ 	.byte	0x00, 0xf5, 0x21, 0x00


	//----- nvinfo : EIATTR_KPARAM_INFO
	.align		4
.L_11:
        /*0028*/ 	.byte	0x04, 0x17
        /*002a*/ 	.short	(.L_13 - .L_12)
.L_12:
        /*002c*/ 	.word	0x00000000
        /*0030*/ 	.short	0x0000
        /*0032*/ 	.short	0x0000
        /*0034*/ 	.byte	0x00, 0xf5, 0x21, 0x00


	//----- nvinfo : EIATTR_SPARSE_MMA_MASK
	.align		4
.L_13:
        /*0038*/ 	.byte	0x03, 0x50
        /*003a*/ 	.short	0x0000


	//----- nvinfo : EIATTR_MAXREG_COUNT
	.align		4
        /*003c*/ 	.byte	0x03, 0x1b
        /*003e*/ 	.short	0x00ff


	//----- nvinfo : EIATTR_NUM_BARRIERS
	.align		4
        /*0040*/ 	.byte	0x02, 0x4c
        /*0042*/ 	.byte	0x01
	.zero		1


	//----- nvinfo : EIATTR_MERCURY_ISA_VERSION
	.align		4
        /*0044*/ 	.byte	0x03, 0x5f
        /*0046*/ 	.short	0x0101


	//----- nvinfo : EIATTR_VRC_CTA_INIT_COUNT
	.align		4
        /*0048*/ 	.byte	0x02, 0x4a
	.zero		1
	.zero		1


	//----- nvinfo : EIATTR_EXIT_INSTR_OFFSETS
	.align		4
        /*004c*/ 	.byte	0x04, 0x1c
        /*004e*/ 	.short	(.L_15 - .L_14)


	//   ....[0]....
.L_14:
        /*0050*/ 	.word	0x000001f0


	//   ....[1]....
        /*0054*/ 	.word	0x00000270


	//----- nvinfo : EIATTR_CBANK_PARAM_SIZE
	.align		4
.L_15:
        /*0058*/ 	.byte	0x03, 0x19
        /*005a*/ 	.short	0x0014


	//----- nvinfo : EIATTR_PARAM_CBANK
	.align		4
        /*005c*/ 	.byte	0x04, 0x0a
        /*005e*/ 	.short	(.L_17 - .L_16)
	.align		4
.L_16:
        /*0060*/ 	.word	index@(.nv.constant0._Z9reduce_v0ILi256EEvPKfPfi)
        /*0064*/ 	.short	0x0380
        /*0066*/ 	.short	0x0014


	//----- nvinfo : EIATTR_SW_WAR
	.align		4
.L_17:
        /*0068*/ 	.byte	0x04, 0x36
        /*006a*/ 	.short	(.L_19 - .L_18)
.L_18:
        /*006c*/ 	.word	0x00000008
.L_19:


//--------------------- .nv.callgraph             --------------------------
	.section	.nv.callgraph,"",@"SHT_CUDA_CALLGRAPH"
	.align	4
	.sectionentsize	8
	.align		4
        /*0000*/ 	.word	0x00000000
	.align		4
        /*0004*/ 	.word	0xffffffff
	.align		4
        /*0008*/ 	.word	0x00000000
	.align		4
        /*000c*/ 	.word	0xfffffffe
	.align		4
        /*0010*/ 	.word	0x00000000
	.align		4
        /*0014*/ 	.word	0xfffffffd
	.align		4
        /*0018*/ 	.word	0x00000000
	.align		4
        /*001c*/ 	.word	0xfffffffc


//--------------------- .text._Z9reduce_v0ILi256EEvPKfPfi --------------------------
	.section	.text._Z9reduce_v0ILi256EEvPKfPfi,"ax",@progbits
	.align	128
        .global         _Z9reduce_v0ILi256EEvPKfPfi
        .type           _Z9reduce_v0ILi256EEvPKfPfi,@function
        .size           _Z9reduce_v0ILi256EEvPKfPfi,(.L_x_3 - _Z9reduce_v0ILi256EEvPKfPfi)
        .other          _Z9reduce_v0ILi256EEvPKfPfi,@"STO_CUDA_ENTRY STV_DEFAULT"
_Z9reduce_v0ILi256EEvPKfPfi:
.text._Z9reduce_v0ILi256EEvPKfPfi:
[----:B------:R-:W-:Y:S01]  /*0000*/  LDC R1, c[0x0][0x37c] ;  /* 0x0000df00ff017b82 */ /* 0x000fe20000000800 */
[----:B------:R-:W0:Y:S07]  /*0010*/  S2R R7, SR_TID.X ;  /* 0x0000000000077919 */ /* 0x000e2e0000002100 */
[----:B------:R-:W1:Y:S01]  /*0020*/  LDC.64 R2, c[0x0][0x380] ;  /* 0x0000e000ff027b82 */ /* 0x000e620000000a00 */
[----:B------:R-:W0:Y:S01]  /*0030*/  LDCU UR8, c[0x0][0x360] ;  /* 0x00006c00ff0877ac */ /* 0x000e220008000800 */
[----:B------:R-:W0:Y:S01]  /*0040*/  S2R R6, SR_CTAID.X ;  /* 0x0000000000067919 */ /* 0x000e220000002500 */
[----:B------:R-:W2:Y:S01]  /*0050*/  LDCU.64 UR6, c[0x0][0x358] ;  /* 0x00006b00ff0677ac */ /* 0x000ea20008000a00 */
[----:B0-----:R-:W-:-:S04]  /*0060*/  IMAD R5, R6, UR8, R7 ;  /* 0x0000000806057c24 */ /* 0x001fc8000f8e0207 */
[----:B-1----:R-:W-:-:S06]  /*0070*/  IMAD.WIDE R2, R5, 0x4, R2 ;  /* 0x0000000405027825 */ /* 0x002fcc00078e0202 */
[----:B--2---:R-:W2:Y:S01]  /*0080*/  LDG.E R2, desc[UR6][R2.64] ;  /* 0x0000000602027981 */ /* 0x004ea2000c1e1900 */
[----:B------:R-:W0:Y:S01]  /*0090*/  S2UR UR5, SR_CgaCtaId ;  /* 0x00000000000579c3 */ /* 0x000e220000008800 */
[----:B------:R-:W-:Y:S01]  /*00a0*/  UMOV UR4, 0x400 ;  /* 0x0000040000047882 */ /* 0x000fe20000000000 */
[----:B------:R-:W-:Y:S01]  /*00b0*/  UISETP.GE.U32.AND UP0, UPT, UR8, 0x2, UPT ;  /* 0x000000020800788c */ /* 0x000fe2000bf06070 */
[----:B------:R-:W-:Y:S01]  /*00c0*/  ISETP.NE.AND P0, PT, R7, RZ, PT ;  /* 0x000000ff0700720c */ /* 0x000fe20003f05270 */
[----:B0-----:R-:W-:-:S06]  /*00d0*/  ULEA UR4, UR5, UR4, 0x18 ;  /* 0x0000000405047291 */ /* 0x001fcc000f8ec0ff */
[----:B------:R-:W-:-:S05]  /*00e0*/  LEA R5, R7, UR4, 0x2 ;  /* 0x0000000407057c11 */ /* 0x000fca000f8e10ff */
[----:B--2---:R0:W-:Y:S01]  /*00f0*/  STS [R5], R2 ;  /* 0x0000000205007388 */ /* 0x0041e20000000800 */
[----:B------:R-:W-:Y:S06]  /*0100*/  BAR.SYNC.DEFER_BLOCKING 0x0 ;  /* 0x0000000000007b1d */ /* 0x000fec0000010000 */
[----:B------:R-:W-:Y:S05]  /*0110*/  BRA.U !UP0, `(.L_x_0) ;  /* 0x0000000108347547 */ /* 0x000fea000b800000 */
[----:B------:R-:W-:-:S07]  /*0120*/  HFMA2 R0, -RZ, RZ, 0, 5.9604644775390625e-08 ;  /* 0x00000001ff007431 */ /* 0x000fce00000001ff */
.L_x_1:
[----:B------:R-:W-:-:S05]  /*0130*/  SHF.L.U32 R8, R0, 0x1, RZ ;  /* 0x0000000100087819 */ /* 0x000fca00000006ff */
[----:B0-----:R-:W-:-:S05]  /*0140*/  VIADD R2, R8, 0xffffffff ;  /* 0xffffffff08027836 */ /* 0x001fca0000000000 */
[----:B------:R-:W-:-:S13]  /*0150*/  LOP3.LUT P1, RZ, R2, R7, RZ, 0xc0, !PT ;  /* 0x0000000702ff7212 */ /* 0x000fda000782c0ff */
[----:B------:R-:W-:Y:S01]  /*0160*/  @!P1 LEA R2, R0, R5, 0x2 ;  /* 0x0000000500029211 */ /* 0x000fe200078e10ff */
[----:B------:R-:W-:Y:S01]  /*0170*/  @!P1 LDS R3, [R5] ;  /* 0x0000000005039984 */ /* 0x000fe20000000800 */
[----:B------:R-:W-:-:S04]  /*0180*/  IMAD.MOV.U32 R0, RZ, RZ, R8 ;  /* 0x000000ffff007224 */ /* 0x000fc800078e0008 */
[----:B------:R-:W0:Y:S02]  /*0190*/  @!P1 LDS R2, [R2] ;  /* 0x0000000002029984 */ /* 0x000e240000000800 */
[----:B0-----:R-:W-:-:S05]  /*01a0*/  @!P1 FADD R4, R2, R3 ;  /* 0x0000000302049221 */ /* 0x001fca0000000000 */
[----:B------:R1:W-:Y:S01]  /*01b0*/  @!P1 STS [R5], R4 ;  /* 0x0000000405009388 */ /* 0x0003e20000000800 */
[----:B------:R-:W-:Y:S01]  /*01c0*/  BAR.SYNC.DEFER_BLOCKING 0x0 ;  /* 0x0000000000007b1d */ /* 0x000fe20000010000 */
[----:B------:R-:W-:-:S13]  /*01d0*/  ISETP.GE.U32.AND P1, PT, R8, UR8, PT ;  /* 0x0000000808007c0c */ /* 0x000fda000bf26070 */
[----:B-1----:R-:W-:Y:S05]  /*01e0*/  @!P1 BRA `(.L_x_1) ;  /* 0xfffffffc00d09947 */ /* 0x002fea000383ffff */
.L_x_0:
[----:B------:R-:W-:Y:S05]  /*01f0*/  @P0 EXIT ;  /* 0x000000000000094d */ /* 0x000fea0003800000 */
[----:B------:R-:W1:Y:S01]  /*0200*/  S2UR UR5, SR_CgaCtaId ;  /* 0x00000000000579c3 */ /* 0x000e620000008800 */
[----:B------:R-:W-:-:S07]  /*0210*/  UMOV UR4, 0x400 ;  /* 0x0000040000047882 */ /* 0x000fce0000000000 */
[----:B0-----:R-:W0:Y:S01]  /*0220*/  LDC.64 R2, c[0x0][0x388] ;  /* 0x0000e200ff027b82 */ /* 0x001e220000000a00 */
[----:B-1----:R-:W-:Y:S01]  /*0230*/  ULEA UR4, UR5, UR4, 0x18 ;  /* 0x0000000405047291 */ /* 0x002fe2000f8ec0ff */
[----:B0-----:R-:W-:-:S08]  /*0240*/  IMAD.WIDE.U32 R2, R6, 0x4, R2 ;  /* 0x0000000406027825 */ /* 0x001fd000078e0002 */
[----:B------:R-:W0:Y:S04]  /*0250*/  LDS R5, [UR4] ;  /* 0x00000004ff057984 */ /* 0x000e280008000800 */
[----:B0-----:R-:W-:Y:S01]  /*0260*/  STG.E desc[UR6][R2.64], R5 ;  /* 0x0000000502007986 */ /* 0x001fe2000c101906 */
[----:B------:R-:W-:Y:S05]  /*0270*/  EXIT ;  /* 0x000000000000794d */ /* 0x000fea0003800000 */
.L_x_2:
[----:B------:R-:W-:-:S00]  /*0280*/  BRA `(.L_x_2) ;  /* 0xfffffffc00fc7947 */ /* 0x000fc0000383ffff */
[----:B------:R-:W-:-:S00]  /*0290*/  NOP ;  /* 0x0000000000007918 */ /* 0x000fc00000000000 */
        /* <DEDUP_REMOVED lines=14> */
.L_x_3:


//--------------------- .nv.shared._Z9reduce_v0ILi256EEvPKfPfi --------------------------
	.section	.nv.shared._Z9reduce_v0ILi256EEvPKfPfi,"aw",@nobits
	.sectionflags	@""
	.align	4
.nv.shared._Z9reduce_v0ILi256EEvPKfPfi:
	.zero		2048


//--------------------- .nv.shared.reserved.0     --------------------------
	.section	.nv.shared.reserved.0,"aw",@nobits
	.weak		__nv_reservedSMEM_offset_0_alias
	.size		__nv_reservedSMEM_offset_0_alias, 0, 64
	.other		__nv_reservedSMEM_offset_0_alias,@"STO_CUDA_RESERVED_SHARED STV_DEFAULT"
__nv_reservedSMEM_offset_0_alias:
	.zero		0
	.zero		64


//--------------------- .nv.constant0._Z9reduce_v0ILi256EEvPKfPfi --------------------------
	.section	.nv.constant0._Z9reduce_v0ILi256EEvPKfPfi,"a",@progbits
	.sectionflags	@""
	.align	4
.nv.constant0._Z9reduce_v0ILi256EEvPKfPfi:
	.zero		916


//--------------------- SYMBOLS --------------------------

	.type		.nv.reservedSmem.offset0,@object
	.size		.nv.reservedSmem.offset0,0x4
	.type		.nv.reservedSmem.cap,@object
	.size		.nv.reservedSmem.cap,0x4
